//
// Generated by NVIDIA NVVM Compiler
//
// Compiler Build ID: CL-36424714
// Cuda compilation tools, release 13.0, V13.0.88
// Based on NVVM 20.0.0
//

.version 9.0
.target sm_100
.address_size 64

	// .globl	_Z18fp8_to_bf16_kernelv
.extern .func  (.param .b32 func_retval0) vprintf
(
	.param .b64 vprintf_param_0,
	.param .b64 vprintf_param_1
)
;
// _ZZ18fp8_to_bf16_kernelvE6smem_b has been demoted
// _ZZ18fp8_to_bf16_kernelvE10smem_b_tmp has been demoted
.global .align 1 .b8 $str[24] = {67, 111, 110, 118, 101, 114, 116, 101, 100, 32, 66, 70, 49, 54, 32, 118, 97, 108, 117, 101, 115, 58, 10};
.global .align 1 .b8 $str$1[47] = {37, 100, 58, 32, 70, 80, 56, 40, 104, 101, 120, 58, 32, 48, 120, 37, 48, 50, 120, 41, 32, 45, 62, 32, 70, 108, 111, 97, 116, 58, 32, 37, 102, 32, 45, 62, 32, 66, 70, 49, 54, 58, 32, 37, 102, 10};

.visible .entry _Z18fp8_to_bf16_kernelv()
{
	.local .align 8 .b8 	__local_depot0[32];
	.reg .b64 	%SP;
	.reg .b64 	%SPL;
	.reg .pred 	%p<14>;
	.reg .b16 	%rs<22>;
	.reg .b32 	%r<54>;
	.reg .b32 	%f<17>;
	.reg .b64 	%rd<21>;
	.reg .b64 	%fd<9>;
	// demoted variable
	.shared .align 1 .b8 _ZZ18fp8_to_bf16_kernelvE6smem_b[4];
	// demoted variable
	.shared .align 2 .b8 _ZZ18fp8_to_bf16_kernelvE10smem_b_tmp[8];
	mov.u64 	%SPL, __local_depot0;
	cvta.local.u64 	%SP, %SPL;
	add.u64 	%rd3, %SPL, 0;
	add.u64 	%rd4, %SP, 8;
	add.u64 	%rd1, %SPL, 8;
	mov.b32 	%r10, 67305985;
	st.local.u32 	[%rd3], %r10;
	mov.u32 	%r11, %tid.x;
	cvt.u64.u32 	%rd5, %r11;
	add.s64 	%rd6, %rd3, %rd5;
	ld.local.u8 	%rs5, [%rd6];
	cvt.rn.f32.u16 	%f5, %rs5;
	mov.f32 	%f6, 0f00000000;
	// begin inline asm
	{cvt.rn.satfinite.e4m3x2.f32 %rs1, %f6, %f5;}

	// end inline asm
	mov.u32 	%r12, _ZZ18fp8_to_bf16_kernelvE6smem_b;
	add.s32 	%r13, %r12, %r11;
	st.shared.u8 	[%r13], %rs1;
	bar.sync 	0;
	ld.shared.u8 	%rs2, [%r13];
	// begin inline asm
	{cvt.rn.f16x2.e4m3x2 %r9, %rs2;}

	// end inline asm
	cvt.u16.u32 	%rs3, %r9;
	// begin inline asm
	{cvt.f32.f16 %f7, %rs3;}

	// end inline asm
	// begin inline asm
	{  cvt.rn.bf16.f32 %rs4, %f7;}

	// end inline asm
	shl.b32 	%r14, %r11, 1;
	mov.u32 	%r15, _ZZ18fp8_to_bf16_kernelvE10smem_b_tmp;
	add.s32 	%r16, %r15, %r14;
	st.shared.u16 	[%r16], %rs4;
	bar.sync 	0;
	setp.ne.s32 	%p1, %r11, 0;
	@%p1 bra 	$L__BB0_18;
	mov.u64 	%rd7, $str;
	cvta.global.u64 	%rd8, %rd7;
	{ // callseq 0, 0
	.param .b64 param0;
	st.param.b64 	[param0], %rd8;
	.param .b64 param1;
	st.param.b64 	[param1], 0;
	.param .b32 retval0;
	call.uni (retval0), 
	vprintf, 
	(
	param0, 
	param1
	);
	ld.param.b32 	%r19, [retval0];
	} // callseq 0
	ld.shared.u8 	%rs6, [_ZZ18fp8_to_bf16_kernelvE6smem_b];
	// begin inline asm
	{cvt.rn.f16x2.e4m3x2 %r17, %rs6;}

	// end inline asm
	cvt.u16.u32 	%rs7, %r17;
	// begin inline asm
	{cvt.f32.f16 %f9, %rs7;}

	// end inline asm
	and.b16  	%rs8, %rs6, 127;
	setp.eq.s16 	%p2, %rs8, 127;
	mov.b32 	%r18, 0;
	mov.u32 	%r50, %r18;
	@%p2 bra 	$L__BB0_5;
	setp.gt.f32 	%p3, %f9, 0f437F0000;
	mov.b32 	%r50, 255;
	@%p3 bra 	$L__BB0_5;
	setp.lt.f32 	%p4, %f9, 0f00000000;
	mov.u32 	%r50, %r18;
	@%p4 bra 	$L__BB0_5;
	cvt.rzi.u32.f32 	%r23, %f9;
	and.b32  	%r50, %r23, 255;
$L__BB0_5:
	cvt.f64.f32 	%fd1, %f9;
	ld.shared.u16 	%rs9, [_ZZ18fp8_to_bf16_kernelvE10smem_b_tmp];
	// begin inline asm
	{ cvt.f32.bf16 %f10, %rs9;}

	// end inline asm
	cvt.f64.f32 	%fd2, %f10;
	mov.b32 	%r25, 0;
	st.local.v2.u32 	[%rd1], {%r25, %r50};
	st.local.f64 	[%rd1+8], %fd1;
	st.local.f64 	[%rd1+16], %fd2;
	mov.u64 	%rd9, $str$1;
	cvta.global.u64 	%rd10, %rd9;
	{ // callseq 1, 0
	.param .b64 param0;
	st.param.b64 	[param0], %rd10;
	.param .b64 param1;
	st.param.b64 	[param1], %rd4;
	.param .b32 retval0;
	call.uni (retval0), 
	vprintf, 
	(
	param0, 
	param1
	);
	ld.param.b32 	%r26, [retval0];
	} // callseq 1
	ld.shared.u8 	%rs10, [_ZZ18fp8_to_bf16_kernelvE6smem_b+1];
	// begin inline asm
	{cvt.rn.f16x2.e4m3x2 %r24, %rs10;}

	// end inline asm
	cvt.u16.u32 	%rs11, %r24;
	// begin inline asm
	{cvt.f32.f16 %f11, %rs11;}

	// end inline asm
	and.b16  	%rs12, %rs10, 127;
	setp.eq.s16 	%p5, %rs12, 127;
	mov.u32 	%r51, %r25;
	@%p5 bra 	$L__BB0_9;
	setp.gt.f32 	%p6, %f11, 0f437F0000;
	mov.b32 	%r51, 255;
	@%p6 bra 	$L__BB0_9;
	setp.lt.f32 	%p7, %f11, 0f00000000;
	mov.u32 	%r51, %r25;
	@%p7 bra 	$L__BB0_9;
	cvt.rzi.u32.f32 	%r30, %f11;
	and.b32  	%r51, %r30, 255;
$L__BB0_9:
	cvt.f64.f32 	%fd3, %f11;
	ld.shared.u16 	%rs13, [_ZZ18fp8_to_bf16_kernelvE10smem_b_tmp+2];
	// begin inline asm
	{ cvt.f32.bf16 %f12, %rs13;}

	// end inline asm
	cvt.f64.f32 	%fd4, %f12;
	mov.b32 	%r33, 1;
	st.local.v2.u32 	[%rd1], {%r33, %r51};
	st.local.f64 	[%rd1+8], %fd3;
	st.local.f64 	[%rd1+16], %fd4;
	cvta.global.u64 	%rd13, %rd9;
	{ // callseq 2, 0
	.param .b64 param0;
	st.param.b64 	[param0], %rd13;
	.param .b64 param1;
	st.param.b64 	[param1], %rd4;
	.param .b32 retval0;
	call.uni (retval0), 
	vprintf, 
	(
	param0, 
	param1
	);
	ld.param.b32 	%r34, [retval0];
	} // callseq 2
	ld.shared.u8 	%rs14, [_ZZ18fp8_to_bf16_kernelvE6smem_b+2];
	// begin inline asm
	{cvt.rn.f16x2.e4m3x2 %r31, %rs14;}

	// end inline asm
	cvt.u16.u32 	%rs15, %r31;
	// begin inline asm
	{cvt.f32.f16 %f13, %rs15;}

	// end inline asm
	and.b16  	%rs16, %rs14, 127;
	setp.eq.s16 	%p8, %rs16, 127;
	mov.b32 	%r32, 0;
	mov.u32 	%r52, %r32;
	@%p8 bra 	$L__BB0_13;
	setp.gt.f32 	%p9, %f13, 0f437F0000;
	mov.b32 	%r52, 255;
	@%p9 bra 	$L__BB0_13;
	setp.lt.f32 	%p10, %f13, 0f00000000;
	mov.u32 	%r52, %r32;
	@%p10 bra 	$L__BB0_13;
	cvt.rzi.u32.f32 	%r38, %f13;
	and.b32  	%r52, %r38, 255;
$L__BB0_13:
	cvt.f64.f32 	%fd5, %f13;
	ld.shared.u16 	%rs17, [_ZZ18fp8_to_bf16_kernelvE10smem_b_tmp+4];
	// begin inline asm
	{ cvt.f32.bf16 %f14, %rs17;}

	// end inline asm
	cvt.f64.f32 	%fd6, %f14;
	mov.b32 	%r41, 2;
	st.local.v2.u32 	[%rd1], {%r41, %r52};
	st.local.f64 	[%rd1+8], %fd5;
	st.local.f64 	[%rd1+16], %fd6;
	cvta.global.u64 	%rd16, %rd9;
	{ // callseq 3, 0
	.param .b64 param0;
	st.param.b64 	[param0], %rd16;
	.param .b64 param1;
	st.param.b64 	[param1], %rd4;
	.param .b32 retval0;
	call.uni (retval0), 
	vprintf, 
	(
	param0, 
	param1
	);
	ld.param.b32 	%r42, [retval0];
	} // callseq 3
	ld.shared.u8 	%rs18, [_ZZ18fp8_to_bf16_kernelvE6smem_b+3];
	// begin inline asm
	{cvt.rn.f16x2.e4m3x2 %r39, %rs18;}

	// end inline asm
	cvt.u16.u32 	%rs19, %r39;
	// begin inline asm
	{cvt.f32.f16 %f15, %rs19;}

	// end inline asm
	and.b16  	%rs20, %rs18, 127;
	setp.eq.s16 	%p11, %rs20, 127;
	mov.b32 	%r40, 0;
	mov.u32 	%r53, %r40;
	@%p11 bra 	$L__BB0_17;
	setp.gt.f32 	%p12, %f15, 0f437F0000;
	mov.b32 	%r53, 255;
	@%p12 bra 	$L__BB0_17;
	setp.lt.f32 	%p13, %f15, 0f00000000;
	mov.u32 	%r53, %r40;
	@%p13 bra 	$L__BB0_17;
	cvt.rzi.u32.f32 	%r46, %f15;
	and.b32  	%r53, %r46, 255;
$L__BB0_17:
	cvt.f64.f32 	%fd7, %f15;
	ld.shared.u16 	%rs21, [_ZZ18fp8_to_bf16_kernelvE10smem_b_tmp+6];
	// begin inline asm
	{ cvt.f32.bf16 %f16, %rs21;}

	// end inline asm
	cvt.f64.f32 	%fd8, %f16;
	mov.b32 	%r47, 3;
	st.local.v2.u32 	[%rd1], {%r47, %r53};
	st.local.f64 	[%rd1+8], %fd7;
	st.local.f64 	[%rd1+16], %fd8;
	cvta.global.u64 	%rd19, %rd9;
	{ // callseq 4, 0
	.param .b64 param0;
	st.param.b64 	[param0], %rd19;
	.param .b64 param1;
	st.param.b64 	[param1], %rd4;
	.param .b32 retval0;
	call.uni (retval0), 
	vprintf, 
	(
	param0, 
	param1
	);
	ld.param.b32 	%r48, [retval0];
	} // callseq 4
$L__BB0_18:
	ret;

}


// ===== COMPILED SASS (sm_100) =====

	.target	sm_100

	.elftype	@"ET_EXEC"


//--------------------- .note.nv.tkinfo           --------------------------
	.section	.note.nv.tkinfo,"",@"SHT_NOTE"
	.sectionflags	@"SHF_NOTE_NV_TKINFO"
	.tkinfo
        /*0018*/ 	.word	0x00000002
        /*0030*/ 	.string	""
        /*0030*/ 	.string	"ptxas"
        /*0030*/ 	.string	"Cuda compilation tools, release 13.0, V13.0.88"
        /*0030*/ 	.string	"Build cuda_13.0.r13.0/compiler.36424714_0"
        /*0030*/ 	.string	"-arch sm_100 -m 64 "



//--------------------- .note.nv.cuinfo           --------------------------
	.section	.note.nv.cuinfo,"",@"SHT_NOTE"
	.sectionflags	@"SHF_NOTE_NV_CUINFO"
        /*0018*/ 	.short	0x0002
        /*001a*/ 	.short	0x0064
        /*001c*/ 	.short	0x0082
	.zero		2


//--------------------- .nv.info                  --------------------------
	.section	.nv.info,"",@"SHT_CUDA_INFO"
	.align	4


	//----- nvinfo : EIATTR_REGCOUNT
	.align		4
        /*0000*/ 	.byte	0x04, 0x2f
        /*0002*/ 	.short	(.L_3 - .L_2)
	.align		4
.L_2:
        /*0004*/ 	.word	index@(_Z18fp8_to_bf16_kernelv)
        /*0008*/ 	.word	0x00000018


	//----- nvinfo : EIATTR_FRAME_SIZE
	.align		4
.L_3:
        /*000c*/ 	.byte	0x04, 0x11
        /*000e*/ 	.short	(.L_5 - .L_4)
	.align		4
.L_4:
        /*0010*/ 	.word	index@(_Z18fp8_to_bf16_kernelv)
        /*0014*/ 	.word	0x00000020


	//----- nvinfo : EIATTR_MIN_STACK_SIZE
	.align		4
.L_5:
        /*0018*/ 	.byte	0x04, 0x12
        /*001a*/ 	.short	(.L_7 - .L_6)
	.align		4
.L_6:
        /*001c*/ 	.word	index@(_Z18fp8_to_bf16_kernelv)
        /*0020*/ 	.word	0x00000020
.L_7:


//--------------------- .nv.compat                --------------------------
	.section	.nv.compat,"",@"SHT_CUDA_COMPAT_INFO"
	.align	4
        /*0000*/ 	.byte	0x02, 0x09, 0x00, 0x00, 0x02, 0x02, 0x02, 0x00, 0x02, 0x05, 0x05, 0x00, 0x03, 0x07, 0x01, 0x01
        /*0010*/ 	.byte	0x02, 0x03, 0x00, 0x00, 0x02, 0x06, 0x01, 0x00, 0x04, 0x0b, 0x08, 0x00, 0x01, 0x00, 0x00, 0x00
        /*0020*/ 	.byte	0x00, 0x00, 0x00, 0x00


//--------------------- .nv.info._Z18fp8_to_bf16_kernelv --------------------------
	.section	.nv.info._Z18fp8_to_bf16_kernelv,"",@"SHT_CUDA_INFO"
	.sectionflags	@""
	.align	4


	//----- nvinfo : EIATTR_CUDA_API_VERSION
	.align		4
        /*0000*/ 	.byte	0x04, 0x37
        /*0002*/ 	.short	(.L_9 - .L_8)
.L_8:
        /*0004*/ 	.word	0x00000082


	//----- nvinfo : EIATTR_SPARSE_MMA_MASK
	.align		4
.L_9:
        /*0008*/ 	.byte	0x03, 0x50
        /*000a*/ 	.short	0x0000


	//----- nvinfo : EIATTR_MAXREG_COUNT
	.align		4
        /*000c*/ 	.byte	0x03, 0x1b
        /*000e*/ 	.short	0x00ff


	//----- nvinfo : EIATTR_NUM_BARRIERS
	.align		4
        /*0010*/ 	.byte	0x02, 0x4c
        /*0012*/ 	.byte	0x01
	.zero		1


	//----- nvinfo : EIATTR_EXTERNS
	.align		4
        /*0014*/ 	.byte	0x04, 0x0f
        /*0016*/ 	.short	(.L_11 - .L_10)


	//   ....[0]....
	.align		4
.L_10:
        /*0018*/ 	.word	index@(vprintf)


	//----- nvinfo : EIATTR_MERCURY_ISA_VERSION
	.align		4
.L_11:
        /*001c*/ 	.byte	0x03, 0x5f
        /*001e*/ 	.short	0x0101


	//----- nvinfo : EIATTR_VRC_CTA_INIT_COUNT
	.align		4
        /*0020*/ 	.byte	0x02, 0x4a
	.zero		1
	.zero		1


	//----- nvinfo : EIATTR_SYSCALL_OFFSETS
	.align		4
        /*0024*/ 	.byte	0x04, 0x46
        /*0026*/ 	.short	(.L_13 - .L_12)


	//   ....[0]....
.L_12:
        /*0028*/ 	.word	0x00000240


	//   ....[1]....
        /*002c*/ 	.word	0x00000450


	//   ....[2]....
        /*0030*/ 	.word	0x00000670


	//   ....[3]....
        /*0034*/ 	.word	0x00000890


	//   ....[4]....
        /*0038*/ 	.word	0x00000ab0


	//----- nvinfo : EIATTR_EXIT_INSTR_OFFSETS
	.align		4
.L_13:
        /*003c*/ 	.byte	0x04, 0x1c
        /*003e*/ 	.short	(.L_15 - .L_14)


	//   ....[0]....
.L_14:
        /*0040*/ 	.word	0x000001c0


	//   ....[1]....
        /*0044*/ 	.word	0x00000ac0


	//----- nvinfo : EIATTR_CRS_STACK_SIZE
	.align		4
.L_15:
        /*0048*/ 	.byte	0x04, 0x1e
        /*004a*/ 	.short	(.L_17 - .L_16)
.L_16:
        /*004c*/ 	.word	0x00000000


	//----- nvinfo : EIATTR_SW_WAR
	.align		4
.L_17:
        /*0050*/ 	.byte	0x04, 0x36
        /*0052*/ 	.short	(.L_19 - .L_18)
.L_18:
        /*0054*/ 	.word	0x00000008
.L_19:


//--------------------- .nv.callgraph             --------------------------
	.section	.nv.callgraph,"",@"SHT_CUDA_CALLGRAPH"
	.align	4
	.sectionentsize	8
	.align		4
        /*0000*/ 	.word	0x00000000
	.align		4
        /*0004*/ 	.word	0xffffffff
	.align		4
        /*0008*/ 	.word	index@(_Z18fp8_to_bf16_kernelv)
	.align		4
        /*000c*/ 	.word	index@(vprintf)
	.align		4
        /*0010*/ 	.word	0x00000000
	.align		4
        /*0014*/ 	.word	0xfffffffe
	.align		4
        /*0018*/ 	.word	0x00000000
	.align		4
        /*001c*/ 	.word	0xfffffffd
	.align		4
        /*0020*/ 	.word	0x00000000
	.align		4
        /*0024*/ 	.word	0xfffffffc


//--------------------- .nv.constant4             --------------------------
	.section	.nv.constant4,"a",@progbits
	.align	8
	.align		8
.nv.constant4:
        /*0000*/ 	.dword	vprintf
	.align		8
        /*0008*/ 	.dword	$str
	.align		8
        /*0010*/ 	.dword	$str$1


//--------------------- .text._Z18fp8_to_bf16_kernelv --------------------------
	.section	.text._Z18fp8_to_bf16_kernelv,"ax",@progbits
	.align	128
        .global         _Z18fp8_to_bf16_kernelv
        .type           _Z18fp8_to_bf16_kernelv,@function
        .size           _Z18fp8_to_bf16_kernelv,(.L_x_10 - _Z18fp8_to_bf16_kernelv)
        .other          _Z18fp8_to_bf16_kernelv,@"STO_CUDA_ENTRY STV_DEFAULT"
_Z18fp8_to_bf16_kernelv:
.text._Z18fp8_to_bf16_kernelv:
[----:B------:R-:W0:Y:S01]  /*0000*/  LDC R1, c[0x0][0x37c] ;  /* 0x0000df00ff017b82 */ /* 0x000e220000000800 */
[----:B------:R-:W1:Y:S01]  /*0010*/  S2R R3, SR_TID.X ;  /* 0x0000000000037919 */ /* 0x000e620000002100 */
[----:B0-----:R-:W-:Y:S02]  /*0020*/  VIADD R1, R1, 0xffffffe0 ;  /* 0xffffffe001017836 */ /* 0x001fe40000000000 */
[----:B------:R-:W-:-:S05]  /*0030*/  IMAD.MOV.U32 R6, RZ, RZ, 0x4030201 ;  /* 0x04030201ff067424 */ /* 0x000fca00078e00ff */
[----:B------:R-:W-:Y:S01]  /*0040*/  STL [R1], R6 ;  /* 0x0000000601007387 */ /* 0x000fe20000100800 */
[----:B-1----:R-:W-:-:S05]  /*0050*/  IMAD.IADD R5, R1, 0x1, R3 ;  /* 0x0000000101057824 */ /* 0x002fca00078e0203 */
[----:B------:R-:W2:Y:S01]  /*0060*/  LDL.U8 R0, [R5] ;  /* 0x0000000005007983 */ /* 0x000ea20000100000 */
[----:B------:R-:W0:Y:S01]  /*0070*/  S2UR UR5, SR_CgaCtaId ;  /* 0x00000000000579c3 */ /* 0x000e220000008800 */
[----:B------:R-:W-:Y:S01]  /*0080*/  UMOV UR4, 0x400 ;  /* 0x0000040000047882 */ /* 0x000fe20000000000 */
[----:B------:R-:W-:-:S06]  /*0090*/  ISETP.NE.AND P0, PT, R3, RZ, PT ;  /* 0x000000ff0300720c */ /* 0x000fcc0003f05270 */
[----:B------:R-:W1:Y:S01]  /*00a0*/  LDC R4, c[0x0][0x2f8] ;  /* 0x0000be00ff047b82 */ /* 0x000e620000000800 */
[----:B0-----:R-:W-:Y:S02]  /*00b0*/  ULEA UR6, UR5, UR4, 0x18 ;  /* 0x0000000405067291 */ /* 0x001fe4000f8ec0ff */
[----:B------:R-:W-:-:S04]  /*00c0*/  UIADD3 UR4, UPT, UPT, UR4, 0x4, URZ ;  /* 0x0000000404047890 */ /* 0x000fc8000fffe0ff */
[----:B------:R-:W-:Y:S01]  /*00d0*/  ULEA UR4, UR5, UR4, 0x18 ;  /* 0x0000000405047291 */ /* 0x000fe2000f8ec0ff */
[----:B--2---:R-:W-:-:S04]  /*00e0*/  I2FP.F32.U32 R0, R0 ;  /* 0x0000000000007245 */ /* 0x004fc80000201000 */
[----:B------:R-:W-:-:S05]  /*00f0*/  F2FP.SATFINITE.E4M3.F32.PACK_AB_MERGE_C R0, RZ, R0, RZ ;  /* 0x00000000ff00723e */ /* 0x000fca00048070ff */
[----:B------:R0:W-:Y:S01]  /*0100*/  STS.U8 [R3+UR6], R0 ;  /* 0x0000000003007988 */ /* 0x0001e20008000006 */
[----:B------:R-:W-:Y:S01]  /*0110*/  BAR.SYNC.DEFER_BLOCKING 0x0 ;  /* 0x0000000000007b1d */ /* 0x000fe20000010000 */
[----:B0-----:R-:W-:-:S05]  /*0120*/  LEA R0, R3, UR4, 0x1 ;  /* 0x0000000403007c11 */ /* 0x001fca000f8e08ff */
[----:B------:R-:W0:Y:S01]  /*0130*/  LDS.U8 R2, [R3+UR6] ;  /* 0x0000000603027984 */ /* 0x000e220008000000 */
[----:B------:R-:W2:Y:S01]  /*0140*/  LDCU UR6, c[0x0][0x2fc] ;  /* 0x00005f80ff0677ac */ /* 0x000ea20008000800 */
[----:B0-----:R-:W-:-:S05]  /*0150*/  F2FP.F16.E4M3.UNPACK_B R2, R2 ;  /* 0x00000002ff02723e */ /* 0x001fca00020006ff */
[----:B------:R-:W-:-:S05]  /*0160*/  HADD2.F32 R2, -RZ, R2.H0_H0 ;  /* 0x20000002ff027230 */ /* 0x000fca0000004100 */
[----:B------:R-:W-:Y:S02]  /*0170*/  F2FP.BF16.F32.PACK_AB R5, RZ, R2 ;  /* 0x00000002ff05723e */ /* 0x000fe400000010ff */
[----:B-1----:R-:W-:-:S03]  /*0180*/  IADD3 R2, P1, P2, R1, 0x8, R4 ;  /* 0x0000000801027810 */ /* 0x002fc60007a3e004 */
[----:B------:R0:W-:Y:S01]  /*0190*/  STS.U16 [R0], R5 ;  /* 0x0000000500007388 */ /* 0x0001e20000000400 */
[----:B--2---:R-:W-:Y:S01]  /*01a0*/  IADD3.X R16, PT, PT, RZ, UR6, RZ, P1, P2 ;  /* 0x00000006ff107c10 */ /* 0x004fe20008fe44ff */
[----:B------:R-:W-:Y:S06]  /*01b0*/  BAR.SYNC.DEFER_BLOCKING 0x0 ;  /* 0x0000000000007b1d */ /* 0x000fec0000010000 */
[----:B------:R-:W-:Y:S05]  /*01c0*/  @P0 EXIT ;  /* 0x000000000000094d */ /* 0x000fea0003800000 */
[----:B0-----:R-:W-:Y:S01]  /*01d0*/  MOV R0, 0x0 ;  /* 0x0000000000007802 */ /* 0x001fe20000000f00 */
[----:B------:R-:W0:Y:S01]  /*01e0*/  LDCU.64 UR4, c[0x4][0x8] ;  /* 0x01000100ff0477ac */ /* 0x000e220008000a00 */
[----:B------:R-:W-:Y:S02]  /*01f0*/  CS2R R6, SRZ ;  /* 0x0000000000067805 */ /* 0x000fe4000001ff00 */
[----:B------:R1:W2:Y:S01]  /*0200*/  LDC.64 R8, c[0x4][R0] ;  /* 0x0100000000087b82 */ /* 0x0002a20000000a00 */
[----:B0-----:R-:W-:Y:S02]  /*0210*/  IMAD.U32 R4, RZ, RZ, UR4 ;  /* 0x00000004ff047e24 */ /* 0x001fe4000f8e00ff */
[----:B-1----:R-:W-:-:S07]  /*0220*/  IMAD.U32 R5, RZ, RZ, UR5 ;  /* 0x00000005ff057e24 */ /* 0x002fce000f8e00ff */
[----:B------:R-:W-:-:S07]  /*0230*/  LEPC R20, `(.L_x_0) ;  /* 0x000000001014794e */ /* 0x000fce0000000000 */
[----:B--2---:R-:W-:Y:S05]  /*0240*/  CALL.ABS.NOINC R8 ;  /* 0x0000000008007343 */ /* 0x004fea0003c00000 */
.L_x_0:
[----:B------:R-:W0:Y:S01]  /*0250*/  S2UR UR5, SR_CgaCtaId ;  /* 0x00000000000579c3 */ /* 0x000e220000008800 */
[----:B------:R-:W-:Y:S01]  /*0260*/  UMOV UR4, 0x400 ;  /* 0x0000040000047882 */ /* 0x000fe20000000000 */
[----:B------:R-:W-:Y:S01]  /*0270*/  CS2R R12, SRZ ;  /* 0x00000000000c7805 */ /* 0x000fe2000001ff00 */
[----:B0-----:R-:W-:-:S09]  /*0280*/  ULEA UR4, UR5, UR4, 0x18 ;  /* 0x0000000405047291 */ /* 0x001fd2000f8ec0ff */
[----:B------:R-:W0:Y:S04]  /*0290*/  LDS.U8 R0, [UR4] ;  /* 0x00000004ff007984 */ /* 0x000e280008000000 */
[----:B------:R-:W1:Y:S01]  /*02a0*/  LDS.U16 R7, [UR4+0x4] ;  /* 0x00000404ff077984 */ /* 0x000e620008000400 */
[----:B------:R-:W2:Y:S01]  /*02b0*/  LDCU.64 UR4, c[0x4][0x10] ;  /* 0x01000200ff0477ac */ /* 0x000ea20008000a00 */
[----:B0-----:R-:W-:Y:S02]  /*02c0*/  F2FP.F16.E4M3.UNPACK_B R3, R0 ;  /* 0x00000000ff03723e */ /* 0x001fe400020006ff */
[----:B------:R-:W-:-:S03]  /*02d0*/  LOP3.LUT R0, R0, 0x7f, RZ, 0xc0, !PT ;  /* 0x0000007f00007812 */ /* 0x000fc600078ec0ff */
[----:B------:R-:W-:Y:S01]  /*02e0*/  HADD2.F32 R6, -RZ, R3.H0_H0 ;  /* 0x20000003ff067230 */ /* 0x000fe20000004100 */
[----:B------:R-:W-:Y:S01]  /*02f0*/  ISETP.NE.AND P0, PT, R0, 0x7f, PT ;  /* 0x0000007f0000780c */ /* 0x000fe20003f05270 */
[----:B-1----:R-:W-:Y:S01]  /*0300*/  IMAD.U32 R3, R7, 0x10000, RZ ;  /* 0x0001000007037824 */ /* 0x002fe200078e00ff */
[----:B------:R-:W-:Y:S01]  /*0310*/  MOV R0, 0x0 ;  /* 0x0000000000007802 */ /* 0x000fe20000000f00 */
[----:B------:R-:W0:Y:S08]  /*0320*/  F2F.F64.F32 R4, R6 ;  /* 0x0000000600047310 */ /* 0x000e300000201800 */
[----:B------:R1:W3:Y:S01]  /*0330*/  F2F.F64.F32 R8, R3 ;  /* 0x0000000300087310 */ /* 0x0002e20000201800 */
[----:B0-----:R1:W-:Y:S01]  /*0340*/  STL.64 [R1+0x10], R4 ;  /* 0x0000100401007387 */ /* 0x0013e20000100a00 */
[----:B--2---:R-:W-:Y:S05]  /*0350*/  @!P0 BRA `(.L_x_1) ;  /* 0x00000000001c8947 */ /* 0x004fea0003800000 */
[----:B------:R-:W-:Y:S01]  /*0360*/  FSETP.GT.AND P0, PT, R6, 255, PT ;  /* 0x437f00000600780b */ /* 0x000fe20003f04000 */
[----:B------:R-:W-:-:S12]  /*0370*/  IMAD.MOV.U32 R13, RZ, RZ, 0xff ;  /* 0x000000ffff0d7424 */ /* 0x000fd800078e00ff */
[----:B------:R-:W-:Y:S05]  /*0380*/  @P0 BRA `(.L_x_1) ;  /* 0x0000000000100947 */ /* 0x000fea0003800000 */
[----:B------:R-:W-:Y:S01]  /*0390*/  FSETP.GEU.AND P0, PT, R6, RZ, PT ;  /* 0x000000ff0600720b */ /* 0x000fe20003f0e000 */
[----:B------:R-:W-:-:S12]  /*03a0*/  IMAD.MOV.U32 R13, RZ, RZ, RZ ;  /* 0x000000ffff0d7224 */ /* 0x000fd800078e00ff */
[----:B------:R-:W0:Y:S02]  /*03b0*/  @P0 F2I.U32.TRUNC.NTZ R6, R6 ;  /* 0x0000000600060305 */ /* 0x000e24000020f000 */
[----:B0-----:R-:W-:-:S07]  /*03c0*/  @P0 LOP3.LUT R13, R6, 0xff, RZ, 0xc0, !PT ;  /* 0x000000ff060d0812 */ /* 0x001fce00078ec0ff */
.L_x_1:
[----:B------:R0:W-:Y:S01]  /*03d0*/  STL.64 [R1+0x8], R12 ;  /* 0x0000080c01007387 */ /* 0x0001e20000100a00 */
[----:B------:R0:W2:Y:S01]  /*03e0*/  LDC.64 R10, c[0x4][R0] ;  /* 0x01000000000a7b82 */ /* 0x0000a20000000a00 */
[----:B-1----:R-:W-:Y:S02]  /*03f0*/  IMAD.U32 R4, RZ, RZ, UR4 ;  /* 0x00000004ff047e24 */ /* 0x002fe4000f8e00ff */
[----:B---3--:R0:W-:Y:S01]  /*0400*/  STL.64 [R1+0x18], R8 ;  /* 0x0000180801007387 */ /* 0x0081e20000100a00 */
[----:B------:R-:W-:Y:S02]  /*0410*/  IMAD.U32 R5, RZ, RZ, UR5 ;  /* 0x00000005ff057e24 */ /* 0x000fe4000f8e00ff */
[----:B------:R-:W-:Y:S02]  /*0420*/  IMAD.MOV.U32 R6, RZ, RZ, R2 ;  /* 0x000000ffff067224 */ /* 0x000fe400078e0002 */
[----:B------:R-:W-:-:S07]  /*0430*/  IMAD.MOV.U32 R7, RZ, RZ, R16 ;  /* 0x000000ffff077224 */ /* 0x000fce00078e0010 */
[----:B------:R-:W-:-:S07]  /*0440*/  LEPC R20, `(.L_x_2) ;  /* 0x000000001014794e */ /* 0x000fce0000000000 */
[----:B0-2---:R-:W-:Y:S05]  /*0450*/  CALL.ABS.NOINC R10 ;  /* 0x000000000a007343 */ /* 0x005fea0003c00000 */
.L_x_2:
[----:B------:R-:W0:Y:S01]  /*0460*/  S2UR UR5, SR_CgaCtaId ;  /* 0x00000000000579c3 */ /* 0x000e220000008800 */
[----:B------:R-:W-:Y:S01]  /*0470*/  UMOV UR4, 0x400 ;  /* 0x0000040000047882 */ /* 0x000fe20000000000 */
[----:B------:R-:W-:Y:S02]  /*0480*/  IMAD.MOV.U32 R10, RZ, RZ, 0x1 ;  /* 0x00000001ff0a7424 */ /* 0x000fe400078e00ff */
[----:B------:R-:W-:Y:S01]  /*0490*/  IMAD.MOV.U32 R11, RZ, RZ, RZ ;  /* 0x000000ffff0b7224 */ /* 0x000fe200078e00ff */
[----:B0-----:R-:W-:-:S09]  /*04a0*/  ULEA UR4, UR5, UR4, 0x18 ;  /* 0x0000000405047291 */ /* 0x001fd2000f8ec0ff */
[----:B------:R-:W0:Y:S04]  /*04b0*/  LDS.U8 R0, [UR4+0x1] ;  /* 0x00000104ff007984 */ /* 0x000e280008000000 */
        /* <DEDUP_REMOVED lines=19> */
.L_x_3:
        /* <DEDUP_REMOVED lines=9> */
.L_x_4:
        /* <DEDUP_REMOVED lines=25> */
.L_x_5:
        /* <DEDUP_REMOVED lines=9> */
.L_x_6:
        /* <DEDUP_REMOVED lines=25> */
.L_x_7:
        /* <DEDUP_REMOVED lines=9> */
.L_x_8:
[----:B------:R-:W-:Y:S05]  /*0ac0*/  EXIT ;  /* 0x000000000000794d */ /* 0x000fea0003800000 */
.L_x_9:
[----:B------:R-:W-:-:S00]  /*0ad0*/  BRA `(.L_x_9) ;  /* 0xfffffffc00fc7947 */ /* 0x000fc0000383ffff */
[----:B------:R-:W-:-:S00]  /*0ae0*/  NOP ;  /* 0x0000000000007918 */ /* 0x000fc00000000000 */
        /* <DEDUP_REMOVED lines=9> */
.L_x_10:


//--------------------- .nv.global.init           --------------------------
	.section	.nv.global.init,"aw",@progbits
.nv.global.init:
	.type		$str,@object
	.size		$str,($str$1 - $str)
$str:
        /*0000*/ 	.byte	0x43, 0x6f, 0x6e, 0x76, 0x65, 0x72, 0x74, 0x65, 0x64, 0x20, 0x42, 0x46, 0x31, 0x36, 0x20, 0x76
        /*0010*/ 	.byte	0x61, 0x6c, 0x75, 0x65, 0x73, 0x3a, 0x0a, 0x00
	.type		$str$1,@object
	.size		$str$1,(.L_1 - $str$1)
$str$1:
        /*0018*/ 	.byte	0x25, 0x64, 0x3a, 0x20, 0x46, 0x50, 0x38, 0x28, 0x68, 0x65, 0x78, 0x3a, 0x20, 0x30, 0x78, 0x25
        /*0028*/ 	.byte	0x30, 0x32, 0x78, 0x29, 0x20, 0x2d, 0x3e, 0x20, 0x46, 0x6c, 0x6f, 0x61, 0x74, 0x3a, 0x20, 0x25
        /*0038*/ 	.byte	0x66, 0x20, 0x2d, 0x3e, 0x20, 0x42, 0x46, 0x31, 0x36, 0x3a, 0x20, 0x25, 0x66, 0x0a, 0x00
.L_1:


//--------------------- .nv.shared._Z18fp8_to_bf16_kernelv --------------------------
	.section	.nv.shared._Z18fp8_to_bf16_kernelv,"aw",@nobits
	.sectionflags	@""
	.align	2
.nv.shared._Z18fp8_to_bf16_kernelv:
	.zero		1036


//--------------------- .nv.shared.reserved.0     --------------------------
	.section	.nv.shared.reserved.0,"aw",@nobits
	.weak		__nv_reservedSMEM_offset_0_alias
	.size		__nv_reservedSMEM_offset_0_alias, 0, 64
	.other		__nv_reservedSMEM_offset_0_alias,@"STO_CUDA_RESERVED_SHARED STV_DEFAULT"
__nv_reservedSMEM_offset_0_alias:
	.zero		0
	.zero		64


//--------------------- .nv.constant0._Z18fp8_to_bf16_kernelv --------------------------
	.section	.nv.constant0._Z18fp8_to_bf16_kernelv,"a",@progbits
	.sectionflags	@""
	.align	4
.nv.constant0._Z18fp8_to_bf16_kernelv:
	.zero		896


//--------------------- SYMBOLS --------------------------

	.type		.nv.reservedSmem.offset0,@object
	.size		.nv.reservedSmem.offset0,0x4
	.type		.nv.reservedSmem.cap,@object
	.size		.nv.reservedSmem.cap,0x4
	.type		vprintf,@function
